	.headerflags	@"EF_CUDA_TEXMODE_UNIFIED EF_CUDA_64BIT_ADDRESS EF_CUDA_ACCELERATORS EF_CUDA_SM90 EF_CUDA_VIRTUAL_SM(EF_CUDA_SM90)"
	.elftype	@"ET_EXEC"


//--------------------- .nv.info                  --------------------------
	.section	.nv.info,"",@"SHT_CUDA_INFO"
	.align	4


	//----- nvinfo : EIATTR_REGCOUNT
	.align		4
        /*0000*/ 	.byte	0x04, 0x2f
        /*0002*/ 	.short	(.L_2 - .L_1)
	.align		4
.L_1:
        /*0004*/ 	.word	index@(triton_poi_fused_native_group_norm_relu_24)
        /*0008*/ 	.word	0x00000024


	//----- nvinfo : EIATTR_MIN_STACK_SIZE
	.align		4
.L_2:
        /*000c*/ 	.byte	0x04, 0x12
        /*000e*/ 	.short	(.L_4 - .L_3)
	.align		4
.L_3:
        /*0010*/ 	.word	index@(triton_poi_fused_native_group_norm_relu_24)
        /*0014*/ 	.word	0x00000000


	//----- nvinfo : EIATTR_FRAME_SIZE
	.align		4
.L_4:
        /*0018*/ 	.byte	0x04, 0x11
        /*001a*/ 	.short	(.L_6 - .L_5)
	.align		4
.L_5:
        /*001c*/ 	.word	index@(triton_poi_fused_native_group_norm_relu_24)
        /*0020*/ 	.word	0x00000000


	//----- nvinfo : EIATTR_MIN_STACK_SIZE
	.align		4
.L_6:
        /*0024*/ 	.byte	0x04, 0x12
        /*0026*/ 	.short	(.L_8 - .L_7)
	.align		4
.L_7:
        /*0028*/ 	.word	index@(triton_poi_fused_native_group_norm_relu_24)
        /*002c*/ 	.word	0x00000000
.L_8:


//--------------------- .nv.info.triton_poi_fused_native_group_norm_relu_24 --------------------------
	.section	.nv.info.triton_poi_fused_native_group_norm_relu_24,"",@"SHT_CUDA_INFO"
	.sectionflags	@""
	.align	4


	//----- nvinfo : EIATTR_CUDA_API_VERSION
	.align		4
        /*0000*/ 	.byte	0x04, 0x37
        /*0002*/ 	.short	(.L_10 - .L_9)
.L_9:
        /*0004*/ 	.word	0x0000007c


	//----- nvinfo : EIATTR_KPARAM_INFO
	.align		4
.L_10:
        /*0008*/ 	.byte	0x04, 0x17
        /*000a*/ 	.short	(.L_12 - .L_11)
.L_11:
        /*000c*/ 	.word	0x00000000
        /*0010*/ 	.short	0x0006
        /*0012*/ 	.short	0x0030
        /*0014*/ 	.byte	0x00, 0xf0, 0x11, 0x00


	//----- nvinfo : EIATTR_KPARAM_INFO
	.align		4
.L_12:
        /*0018*/ 	.byte	0x04, 0x17
        /*001a*/ 	.short	(.L_14 - .L_13)
.L_13:
        /*001c*/ 	.word	0x00000000
        /*0020*/ 	.short	0x0005
        /*0022*/ 	.short	0x0028
        /*0024*/ 	.byte	0x00, 0xf4, 0x21, 0x00


	//----- nvinfo : EIATTR_KPARAM_INFO
	.align		4
.L_14:
        /*0028*/ 	.byte	0x04, 0x17
        /*002a*/ 	.short	(.L_16 - .L_15)
.L_15:
        /*002c*/ 	.word	0x00000000
        /*0030*/ 	.short	0x0004
        /*0032*/ 	.short	0x0020
        /*0034*/ 	.byte	0x00, 0xf4, 0x21, 0x00


	//----- nvinfo : EIATTR_KPARAM_INFO
	.align		4
.L_16:
        /*0038*/ 	.byte	0x04, 0x17
        /*003a*/ 	.short	(.L_18 - .L_17)
.L_17:
        /*003c*/ 	.word	0x00000000
        /*0040*/ 	.short	0x0003
        /*0042*/ 	.short	0x0018
        /*0044*/ 	.byte	0x00, 0xf4, 0x21, 0x00


	//----- nvinfo : EIATTR_KPARAM_INFO
	.align		4
.L_18:
        /*0048*/ 	.byte	0x04, 0x17
        /*004a*/ 	.short	(.L_20 - .L_19)
.L_19:
        /*004c*/ 	.word	0x00000000
        /*0050*/ 	.short	0x0002
        /*0052*/ 	.short	0x0010
        /*0054*/ 	.byte	0x00, 0xf4, 0x21, 0x00


	//----- nvinfo : EIATTR_KPARAM_INFO
	.align		4
.L_20:
        /*0058*/ 	.byte	0x04, 0x17
        /*005a*/ 	.short	(.L_22 - .L_21)
.L_21:
        /*005c*/ 	.word	0x00000000
        /*0060*/ 	.short	0x0001
        /*0062*/ 	.short	0x0008
        /*0064*/ 	.byte	0x00, 0xf4, 0x21, 0x00


	//----- nvinfo : EIATTR_KPARAM_INFO
	.align		4
.L_22:
        /*0068*/ 	.byte	0x04, 0x17
        /*006a*/ 	.short	(.L_24 - .L_23)
.L_23:
        /*006c*/ 	.word	0x00000000
        /*0070*/ 	.short	0x0000
        /*0072*/ 	.short	0x0000
        /*0074*/ 	.byte	0x00, 0xf4, 0x21, 0x00


	//----- nvinfo : EIATTR_SPARSE_MMA_MASK
	.align		4
.L_24:
        /*0078*/ 	.byte	0x03, 0x50
        /*007a*/ 	.short	0x0000


	//----- nvinfo : EIATTR_MAXREG_COUNT
	.align		4
        /*007c*/ 	.byte	0x03, 0x1b
        /*007e*/ 	.short	0x00ff


	//----- nvinfo : EIATTR_EXIT_INSTR_OFFSETS
	.align		4
        /*0080*/ 	.byte	0x04, 0x1c
        /*0082*/ 	.short	(.L_26 - .L_25)


	//   ....[0]....
.L_25:
        /*0084*/ 	.word	0x00000a90


	//----- nvinfo : EIATTR_REQNTID
	.align		4
.L_26:
        /*0088*/ 	.byte	0x04, 0x10
        /*008a*/ 	.short	(.L_28 - .L_27)
.L_27:
        /*008c*/ 	.word	0x00000080
        /*0090*/ 	.word	0x00000001
        /*0094*/ 	.word	0x00000001


	//----- nvinfo : EIATTR_CBANK_PARAM_SIZE
	.align		4
.L_28:
        /*0098*/ 	.byte	0x03, 0x19
        /*009a*/ 	.short	0x0034


	//----- nvinfo : EIATTR_PARAM_CBANK
	.align		4
        /*009c*/ 	.byte	0x04, 0x0a
        /*009e*/ 	.short	(.L_30 - .L_29)
	.align		4
.L_29:
        /*00a0*/ 	.word	index@(.nv.constant0.triton_poi_fused_native_group_norm_relu_24)
        /*00a4*/ 	.short	0x0210
        /*00a6*/ 	.short	0x0034


	//----- nvinfo : EIATTR_SW_WAR
	.align		4
.L_30:
        /*00a8*/ 	.byte	0x04, 0x36
        /*00aa*/ 	.short	(.L_32 - .L_31)
.L_31:
        /*00ac*/ 	.word	0x00000008
.L_32:


//--------------------- .nv.callgraph             --------------------------
	.section	.nv.callgraph,"",@"SHT_CUDA_CALLGRAPH"
	.align	4
	.sectionentsize	8
	.align		4
        /*0000*/ 	.word	0x00000000
	.align		4
        /*0004*/ 	.word	0xffffffff
	.align		4
        /*0008*/ 	.word	0x00000000
	.align		4
        /*000c*/ 	.word	0xfffffffe
	.align		4
        /*0010*/ 	.word	0x00000000
	.align		4
        /*0014*/ 	.word	0xfffffffd
	.align		4
        /*0018*/ 	.word	0x00000000
	.align		4
        /*001c*/ 	.word	0xfffffffc


//--------------------- .nv.constant4             --------------------------
	.section	.nv.constant4,"a",@progbits
	.align	8
	.align		8
.nv.constant4:
        /*0000*/ 	.dword	_$_str


//--------------------- .text.triton_poi_fused_native_group_norm_relu_24 --------------------------
	.section	.text.triton_poi_fused_native_group_norm_relu_24,"ax",@progbits
	.align	128
        .global         triton_poi_fused_native_group_norm_relu_24
        .type           triton_poi_fused_native_group_norm_relu_24,@function
        .size           triton_poi_fused_native_group_norm_relu_24,(.L_x_1 - triton_poi_fused_native_group_norm_relu_24)
        .other          triton_poi_fused_native_group_norm_relu_24,@"STO_CUDA_ENTRY STV_DEFAULT"
triton_poi_fused_native_group_norm_relu_24:
.text.triton_poi_fused_native_group_norm_relu_24:
[----:B------:R-:W-:Y:S01]  /*0000*/  LDC R1, c[0x0][0x28] ;  /* 0x00000a00ff017b82 */ /* 0x000fe20000000800 */
[----:B------:R-:W1:Y:S01]  /*0010*/  S2R R0, SR_TID.X ;  /* 0x0000000000007919 */ /* 0x000e620000002100 */
[----:B------:R-:W-:Y:S01]  /*0020*/  ULDC.64 UR4, c[0x0][0x208] ;  /* 0x0000820000047ab9 */ /* 0x000fe20000000a00 */
[----:B------:R-:W2:Y:S01]  /*0030*/  S2R R3, SR_CTAID.X ;  /* 0x0000000000037919 */ /* 0x000ea20000002500 */
[----:B-1----:R-:W-:Y:S01]  /*0040*/  IMAD.SHL.U32 R0, R0, 0x4, RZ ;  /* 0x0000000400007824 */ /* 0x002fe200078e00ff */
[----:B--2---:R-:W-:-:S04]  /*0050*/  SHF.R.S32.HI R25, RZ, 0x15, R3 ;  /* 0x00000015ff197819 */ /* 0x004fc80000011403 */
[----:B------:R-:W-:Y:S02]  /*0060*/  LOP3.LUT R0, R0, 0x1fc, RZ, 0xc0, !PT ;  /* 0x000001fc00007812 */ /* 0x000fe400078ec0ff */
[----:B------:R-:W-:-:S03]  /*0070*/  SGXT R25, R25, 0x1 ;  /* 0x000000011919781a */ /* 0x000fc60000000200 */
[----:B------:R-:W-:-:S04]  /*0080*/  IMAD R0, R3, 0x400, R0 ;  /* 0x0000040003007824 */ /* 0x000fc800078e0200 */
[----:B------:R-:W-:Y:S01]  /*0090*/  VIADD R4, R0, 0x2 ;  /* 0x0000000200047836 */ /* 0x000fe20000000000 */
[----:B------:R-:W-:Y:S02]  /*00a0*/  IADD3 R2, R0, 0x1, RZ ;  /* 0x0000000100027810 */ /* 0x000fe40007ffe0ff */
[C---:B------:R-:W-:Y:S02]  /*00b0*/  LEA.HI R3, R25.reuse, R0, RZ, 0x9 ;  /* 0x0000000019037211 */ /* 0x040fe400078f48ff */
[C---:B------:R-:W-:Y:S02]  /*00c0*/  LEA.HI R5, R25.reuse, R2, RZ, 0x9 ;  /* 0x0000000219057211 */ /* 0x040fe400078f48ff */
[----:B------:R-:W-:Y:S02]  /*00d0*/  LEA.HI R6, R25, R4, RZ, 0x9 ;  /* 0x0000000419067211 */ /* 0x000fe400078f48ff */
[----:B------:R-:W-:Y:S02]  /*00e0*/  LOP3.LUT R3, R3, 0xfffffe00, RZ, 0xc0, !PT ;  /* 0xfffffe0003037812 */ /* 0x000fe400078ec0ff */
[----:B------:R-:W-:-:S02]  /*00f0*/  LOP3.LUT R5, R5, 0xfe00, RZ, 0xc0, !PT ;  /* 0x0000fe0005057812 */ /* 0x000fc400078ec0ff */
[----:B------:R-:W-:Y:S01]  /*0100*/  LOP3.LUT R7, R6, 0xfe00, RZ, 0xc0, !PT ;  /* 0x0000fe0006077812 */ /* 0x000fe200078ec0ff */
[----:B------:R-:W-:Y:S01]  /*0110*/  IMAD.IADD R12, R0, 0x1, -R3 ;  /* 0x00000001000c7824 */ /* 0x000fe200078e0a03 */
[----:B------:R-:W-:Y:S02]  /*0120*/  IADD3 R5, R2, -R5, RZ ;  /* 0x8000000502057210 */ /* 0x000fe40007ffe0ff */
[----:B------:R-:W-:Y:S01]  /*0130*/  LEA.HI R18, R25, R0, RZ, 0xf ;  /* 0x0000000019127211 */ /* 0x000fe200078f78ff */
[----:B------:R-:W-:Y:S01]  /*0140*/  IMAD.IADD R7, R4, 0x1, -R7 ;  /* 0x0000000104077824 */ /* 0x000fe200078e0a07 */
[----:B------:R-:W-:Y:S02]  /*0150*/  PRMT R2, R12, 0x9910, RZ ;  /* 0x000099100c027816 */ /* 0x000fe400000000ff */
[----:B------:R-:W-:Y:S02]  /*0160*/  PRMT R3, R5, 0x9910, RZ ;  /* 0x0000991005037816 */ /* 0x000fe400000000ff */
[----:B------:R-:W-:-:S02]  /*0170*/  PRMT R4, R7, 0x9910, RZ ;  /* 0x0000991007047816 */ /* 0x000fc400000000ff */
[----:B------:R-:W-:Y:S02]  /*0180*/  SHF.R.S32.HI R2, RZ, 0xf, R2 ;  /* 0x0000000fff027819 */ /* 0x000fe40000011402 */
[----:B------:R-:W-:Y:S02]  /*0190*/  SHF.R.S32.HI R3, RZ, 0xf, R3 ;  /* 0x0000000fff037819 */ /* 0x000fe40000011403 */
[----:B------:R-:W-:Y:S02]  /*01a0*/  SHF.R.S32.HI R4, RZ, 0xf, R4 ;  /* 0x0000000fff047819 */ /* 0x000fe40000011404 */
[----:B------:R-:W-:Y:S02]  /*01b0*/  LOP3.LUT R9, R2, 0xffff, RZ, 0xc0, !PT ;  /* 0x0000ffff02097812 */ /* 0x000fe400078ec0ff */
[----:B------:R-:W-:Y:S02]  /*01c0*/  LOP3.LUT R2, R3, 0xffff, RZ, 0xc0, !PT ;  /* 0x0000ffff03027812 */ /* 0x000fe400078ec0ff */
[----:B------:R-:W-:-:S02]  /*01d0*/  LOP3.LUT R8, R4, 0xffff, RZ, 0xc0, !PT ;  /* 0x0000ffff04087812 */ /* 0x000fc400078ec0ff */
[----:B------:R-:W-:Y:S02]  /*01e0*/  LEA.HI R5, R2, R5, RZ, 0x14 ;  /* 0x0000000502057211 */ /* 0x000fe400078fa0ff */
[----:B------:R-:W-:Y:S01]  /*01f0*/  LEA.HI R8, R8, R7, RZ, 0x14 ;  /* 0x0000000708087211 */ /* 0x000fe200078fa0ff */
[----:B------:R-:W1:Y:S01]  /*0200*/  LDC.64 R2, c[0x0][0x218] ;  /* 0x00008600ff027b82 */ /* 0x000e620000000a00 */
[----:B------:R-:W-:Y:S02]  /*0210*/  LEA.HI R4, R9, R12, RZ, 0x14 ;  /* 0x0000000c09047211 */ /* 0x000fe400078fa0ff */
[----:B------:R-:W-:Y:S02]  /*0220*/  PRMT R5, R5, 0x9910, RZ ;  /* 0x0000991005057816 */ /* 0x000fe400000000ff */
[----:B------:R-:W-:Y:S02]  /*0230*/  PRMT R4, R4, 0x9910, RZ ;  /* 0x0000991004047816 */ /* 0x000fe400000000ff */
[----:B------:R-:W-:Y:S01]  /*0240*/  SHF.R.S32.HI R5, RZ, 0x4, R5 ;  /* 0x00000004ff057819 */ /* 0x000fe20000011405 */
[----:B------:R-:W2:Y:S01]  /*0250*/  LDC.64 R6, c[0x0][0x210] ;  /* 0x00008400ff067b82 */ /* 0x000ea20000000a00 */
[----:B------:R-:W-:-:S02]  /*0260*/  SHF.R.S32.HI R4, RZ, 0x4, R4 ;  /* 0x00000004ff047819 */ /* 0x000fc40000011404 */
[----:B------:R-:W-:Y:S02]  /*0270*/  SHF.R.S32.HI R14, RZ, 0xf, R18 ;  /* 0x0000000fff0e7819 */ /* 0x000fe40000011412 */
[----:B------:R-:W-:Y:S02]  /*0280*/  PRMT R29, R4, 0x9910, RZ ;  /* 0x00009910041d7816 */ /* 0x000fe400000000ff */
[----:B------:R-:W-:Y:S02]  /*0290*/  PRMT R24, R5, 0x9910, RZ ;  /* 0x0000991005187816 */ /* 0x000fe400000000ff */
[----:B------:R-:W-:Y:S01]  /*02a0*/  PRMT R8, R8, 0x9910, RZ ;  /* 0x0000991008087816 */ /* 0x000fe200000000ff */
[C---:B------:R-:W-:Y:S01]  /*02b0*/  IMAD R19, R14.reuse, 0x20, R29 ;  /* 0x000000200e137824 */ /* 0x040fe200078e021d */
[----:B------:R-:W-:Y:S02]  /*02c0*/  LEA R27, R14, R24, 0x5 ;  /* 0x000000180e1b7211 */ /* 0x000fe400078e28ff */
[----:B------:R-:W-:Y:S01]  /*02d0*/  SHF.R.S32.HI R8, RZ, 0x4, R8 ;  /* 0x00000004ff087819 */ /* 0x000fe20000011408 */
[----:B-1----:R-:W-:-:S03]  /*02e0*/  IMAD.WIDE R20, R19, 0x4, R2 ;  /* 0x0000000413147825 */ /* 0x002fc600078e0202 */
[----:B------:R-:W-:Y:S01]  /*02f0*/  PRMT R13, R8, 0x9910, RZ ;  /* 0x00009910080d7816 */ /* 0x000fe200000000ff */
[----:B------:R-:W-:Y:S02]  /*0300*/  IMAD.WIDE R22, R27, 0x4, R2 ;  /* 0x000000041b167825 */ /* 0x000fe400078e0202 */
[----:B------:R-:W3:Y:S02]  /*0310*/  LDG.E.EL R21, desc[UR4][R20.64] ;  /* 0x0000000414157981 */ /* 0x000ee4000c2e1900 */
[----:B--2---:R-:W-:Y:S02]  /*0320*/  IMAD.WIDE R6, R0, 0x4, R6 ;  /* 0x0000000400067825 */ /* 0x004fe400078e0206 */
[----:B------:R-:W2:Y:S01]  /*0330*/  LDG.E.EL R16, desc[UR4][R22.64] ;  /* 0x0000000416107981 */ /* 0x000ea2000c2e1900 */
[----:B------:R-:W-:Y:S01]  /*0340*/  IADD3 R26, R0, 0x3, RZ ;  /* 0x00000003001a7810 */ /* 0x000fe20007ffe0ff */
[----:B------:R-:W-:Y:S02]  /*0350*/  IMAD R15, R14, 0x20, R13 ;  /* 0x000000200e0f7824 */ /* 0x000fe400078e020d */
[----:B------:R-:W3:Y:S01]  /*0360*/  LDG.E.128 R8, desc[UR4][R6.64] ;  /* 0x0000000406087981 */ /* 0x000ee2000c1e1d00 */
[----:B------:R-:W-:Y:S01]  /*0370*/  LEA.HI R25, R25, R26, RZ, 0x9 ;  /* 0x0000001a19197211 */ /* 0x000fe200078f48ff */
[----:B------:R-:W-:-:S03]  /*0380*/  IMAD.WIDE R4, R15, 0x4, R2 ;  /* 0x000000040f047825 */ /* 0x000fc600078e0202 */
[----:B------:R-:W-:Y:S02]  /*0390*/  LOP3.LUT R25, R25, 0xfe00, RZ, 0xc0, !PT ;  /* 0x0000fe0019197812 */ /* 0x000fe400078ec0ff */
[----:B------:R1:W4:Y:S03]  /*03a0*/  LDG.E.EL R17, desc[UR4][R4.64] ;  /* 0x0000000404117981 */ /* 0x000326000c2e1900 */
[----:B------:R-:W-:-:S05]  /*03b0*/  IMAD.IADD R25, R26, 0x1, -R25 ;  /* 0x000000011a197824 */ /* 0x000fca00078e0a19 */
[----:B------:R-:W-:-:S04]  /*03c0*/  PRMT R26, R25, 0x9910, RZ ;  /* 0x00009910191a7816 */ /* 0x000fc800000000ff */
[----:B------:R-:W-:-:S04]  /*03d0*/  SHF.R.S32.HI R26, RZ, 0xf, R26 ;  /* 0x0000000fff1a7819 */ /* 0x000fc8000001141a */
[----:B------:R-:W-:Y:S02]  /*03e0*/  LOP3.LUT R26, R26, 0xffff, RZ, 0xc0, !PT ;  /* 0x0000ffff1a1a7812 */ /* 0x000fe400078ec0ff */
[----:B-1----:R-:W-:Y:S02]  /*03f0*/  IADD3 R4, R18, 0x200, RZ ;  /* 0x0000020012047810 */ /* 0x002fe40007ffe0ff */
[----:B------:R-:W-:Y:S02]  /*0400*/  LEA.HI R25, R26, R25, RZ, 0x14 ;  /* 0x000000191a197211 */ /* 0x000fe400078fa0ff */
[----:B------:R-:W-:Y:S02]  /*0410*/  SHF.R.S32.HI R4, RZ, 0xf, R4 ;  /* 0x0000000fff047819 */ /* 0x000fe40000011404 */
[----:B------:R-:W-:-:S03]  /*0420*/  PRMT R5, R25, 0x9910, RZ ;  /* 0x0000991019057816 */ /* 0x000fc600000000ff */
[C---:B------:R-:W-:Y:S01]  /*0430*/  IMAD R24, R4.reuse, 0x20, R24 ;  /* 0x0000002004187824 */ /* 0x040fe200078e0218 */
[----:B------:R-:W-:Y:S01]  /*0440*/  SHF.R.S32.HI R5, RZ, 0x4, R5 ;  /* 0x00000004ff057819 */ /* 0x000fe20000011405 */
[C---:B------:R-:W-:Y:S01]  /*0450*/  IMAD R23, R4.reuse, 0x20, R29 ;  /* 0x0000002004177824 */ /* 0x040fe200078e021d */
[----:B------:R-:W-:Y:S01]  /*0460*/  LEA R22, R4, R13, 0x5 ;  /* 0x0000000d04167211 */ /* 0x000fe200078e28ff */
[----:B------:R-:W-:Y:S01]  /*0470*/  IMAD.WIDE R28, R24, 0x4, R2 ;  /* 0x00000004181c7825 */ /* 0x000fe200078e0202 */
[----:B------:R-:W-:-:S04]  /*0480*/  PRMT R25, R5, 0x9910, RZ ;  /* 0x0000991005197816 */ /* 0x000fc800000000ff */
[----:B------:R-:W-:Y:S02]  /*0490*/  LEA R5, R14, R25, 0x5 ;  /* 0x000000190e057211 */ /* 0x000fe400078e28ff */
[----:B------:R1:W5:Y:S02]  /*04a0*/  LDG.E.EL R14, desc[UR4][R28.64] ;  /* 0x000000041c0e7981 */ /* 0x000364000c2e1900 */
[----:B-1----:R-:W-:-:S05]  /*04b0*/  IMAD.WIDE R28, R22, 0x4, R2 ;  /* 0x00000004161c7825 */ /* 0x002fca00078e0202 */
[----:B------:R1:W4:Y:S02]  /*04c0*/  LDG.E.EL R13, desc[UR4][R28.64] ;  /* 0x000000041c0d7981 */ /* 0x000324000c2e1900 */
[----:B-1----:R-:W1:Y:S01]  /*04d0*/  LDC.64 R28, c[0x0][0x220] ;  /* 0x00008800ff1c7b82 */ /* 0x002e620000000a00 */
[----:B------:R-:W-:Y:S02]  /*04e0*/  IMAD R25, R4, 0x20, R25 ;  /* 0x0000002004197824 */ /* 0x000fe400078e0219 */
[----:B------:R-:W-:-:S04]  /*04f0*/  IMAD.WIDE R32, R23, 0x4, R2 ;  /* 0x0000000417207825 */ /* 0x000fc800078e0202 */
[--C-:B------:R-:W-:Y:S01]  /*0500*/  IMAD.WIDE R30, R5, 0x4, R2.reuse ;  /* 0x00000004051e7825 */ /* 0x100fe200078e0202 */
[----:B------:R-:W5:Y:S03]  /*0510*/  LDG.E.EL R20, desc[UR4][R32.64] ;  /* 0x0000000420147981 */ /* 0x000f66000c2e1900 */
[----:B------:R-:W-:Y:S01]  /*0520*/  IMAD.WIDE R2, R25, 0x4, R2 ;  /* 0x0000000419027825 */ /* 0x000fe200078e0202 */
[----:B------:R-:W5:Y:S05]  /*0530*/  LDG.E.EL R18, desc[UR4][R30.64] ;  /* 0x000000041e127981 */ /* 0x000f6a000c2e1900 */
[----:B------:R3:W5:Y:S01]  /*0540*/  LDG.E.EL R2, desc[UR4][R2.64] ;  /* 0x0000000402027981 */ /* 0x000762000c2e1900 */
[----:B-1----:R-:W-:-:S04]  /*0550*/  IMAD.WIDE R26, R27, 0x4, R28 ;  /* 0x000000041b1a7825 */ /* 0x002fc800078e021c */
[----:B------:R-:W-:-:S04]  /*0560*/  IMAD.WIDE R4, R5, 0x4, R28 ;  /* 0x0000000405047825 */ /* 0x000fc800078e021c */
[----:B---3--:R-:W-:Y:S01]  /*0570*/  FADD R3, R8, -R21 ;  /* 0x8000001508037221 */ /* 0x008fe20000000000 */
[----:B--2---:R-:W-:Y:S01]  /*0580*/  FADD R16, R9, -R16 ;  /* 0x8000001009107221 */ /* 0x004fe20000000000 */
[--C-:B------:R-:W-:Y:S01]  /*0590*/  IMAD.WIDE R8, R19, 0x4, R28.reuse ;  /* 0x0000000413087825 */ /* 0x100fe200078e021c */
[----:B------:R-:W2:Y:S04]  /*05a0*/  LDG.E.EL R21, desc[UR4][R26.64] ;  /* 0x000000041a157981 */ /* 0x000ea8000c2e1900 */
[----:B------:R1:W3:Y:S02]  /*05b0*/  LDG.E.EL R19, desc[UR4][R8.64] ;  /* 0x0000000408137981 */ /* 0x0002e4000c2e1900 */
[----:B-1----:R-:W-:-:S05]  /*05c0*/  IMAD.WIDE R8, R15, 0x4, R28 ;  /* 0x000000040f087825 */ /* 0x002fca00078e021c */
[----:B------:R1:W3:Y:S01]  /*05d0*/  LDG.E.EL R15, desc[UR4][R8.64] ;  /* 0x00000004080f7981 */ /* 0x0002e2000c2e1900 */
[----:B------:R-:W-:-:S03]  /*05e0*/  IMAD.WIDE R26, R23, 0x4, R28 ;  /* 0x00000004171a7825 */ /* 0x000fc600078e021c */
[----:B------:R-:W3:Y:S04]  /*05f0*/  LDG.E.EL R23, desc[UR4][R4.64] ;  /* 0x0000000404177981 */ /* 0x000ee8000c2e1900 */
[----:B------:R-:W3:Y:S01]  /*0600*/  LDG.E.EL R27, desc[UR4][R26.64] ;  /* 0x000000041a1b7981 */ /* 0x000ee2000c2e1900 */
[----:B-1----:R-:W-:-:S03]  /*0610*/  IMAD.WIDE R8, R24, 0x4, R28 ;  /* 0x0000000418087825 */ /* 0x002fc600078e021c */
[----:B------:R-:W3:Y:S04]  /*0620*/  LDG.E.128 R4, desc[UR4][R6.64+0x800] ;  /* 0x0008000406047981 */ /* 0x000ee8000c1e1d00 */
[----:B------:R1:W3:Y:S02]  /*0630*/  LDG.E.EL R24, desc[UR4][R8.64] ;  /* 0x0000000408187981 */ /* 0x0002e4000c2e1900 */
[----:B-1----:R-:W-:-:S04]  /*0640*/  IMAD.WIDE R8, R22, 0x4, R28 ;  /* 0x0000000416087825 */ /* 0x002fc800078e021c */
[----:B------:R-:W-:Y:S02]  /*0650*/  IMAD.WIDE R28, R25, 0x4, R28 ;  /* 0x00000004191c7825 */ /* 0x000fe400078e021c */
[----:B------:R1:W3:Y:S04]  /*0660*/  LDG.E.EL R25, desc[UR4][R8.64] ;  /* 0x0000000408197981 */ /* 0x0002e8000c2e1900 */
[----:B0-----:R0:W3:Y:S01]  /*0670*/  LDG.E.EL R26, desc[UR4][R28.64] ;  /* 0x000000041c1a7981 */ /* 0x0010e2000c2e1900 */
[----:B-1----:R-:W1:Y:S08]  /*0680*/  LDC.64 R8, c[0x0][0x228] ;  /* 0x00008a00ff087b82 */ /* 0x002e700000000a00 */
[----:B0-----:R-:W0:Y:S01]  /*0690*/  LDC.64 R28, c[0x0][0x230] ;  /* 0x00008c00ff1c7b82 */ /* 0x001e220000000a00 */
[----:B----4-:R-:W-:Y:S01]  /*06a0*/  FADD R17, R10, -R17 ;  /* 0x800000110a117221 */ /* 0x010fe20000000000 */
[----:B------:R-:W-:Y:S01]  /*06b0*/  HFMA2.MMA R10, -RZ, RZ, 0.8125, 0 ;  /* 0x3a800000ff0a7435 */ /* 0x000fe200000001ff */
[----:B-----5:R-:W-:Y:S01]  /*06c0*/  FADD R18, R11, -R18 ;  /* 0x800000120b127221 */ /* 0x020fe20000000000 */
[----:B-1----:R-:W-:-:S08]  /*06d0*/  IMAD.WIDE R8, R12, 0x4, R8 ;  /* 0x000000040c087825 */ /* 0x002fd000078e0208 */
[-C--:B--2---:R-:W-:Y:S01]  /*06e0*/  FFMA R21, R21, R10.reuse, 9.9999997473787516356e-06 ;  /* 0x3727c5ac15157423 */ /* 0x084fe2000000000a */
[-C--:B---3--:R-:W-:Y:S01]  /*06f0*/  FFMA R19, R19, R10.reuse, 9.9999997473787516356e-06 ;  /* 0x3727c5ac13137423 */ /* 0x088fe2000000000a */
[-C--:B------:R-:W-:Y:S01]  /*0700*/  FFMA R22, R15, R10.reuse, 9.9999997473787516356e-06 ;  /* 0x3727c5ac0f167423 */ /* 0x080fe2000000000a */
[----:B------:R-:W-:Y:S01]  /*0710*/  FFMA R23, R23, R10, 9.9999997473787516356e-06 ;  /* 0x3727c5ac17177423 */ /* 0x000fe2000000000a */
[----:B------:R-:W-:Y:S01]  /*0720*/  FADD R6, R6, -R13 ;  /* 0x8000000d06067221 */ /* 0x000fe20000000000 */
[----:B0-----:R-:W-:-:S04]  /*0730*/  IMAD.WIDE R12, R12, 0x4, R28 ;  /* 0x000000040c0c7825 */ /* 0x001fc800078e021c */
[----:B------:R-:W-:Y:S01]  /*0740*/  FADD R4, R4, -R20 ;  /* 0x8000001404047221 */ /* 0x000fe20000000000 */
[----:B------:R-:W-:Y:S01]  /*0750*/  FADD R5, R5, -R14 ;  /* 0x8000000e05057221 */ /* 0x000fe20000000000 */
[-C--:B------:R-:W-:Y:S01]  /*0760*/  FFMA R20, R27, R10.reuse, 9.9999997473787516356e-06 ;  /* 0x3727c5ac1b147423 */ /* 0x080fe2000000000a */
[-C--:B------:R-:W-:Y:S01]  /*0770*/  FFMA R24, R24, R10.reuse, 9.9999997473787516356e-06 ;  /* 0x3727c5ac18187423 */ /* 0x080fe2000000000a */
[----:B------:R-:W2:Y:S01]  /*0780*/  LDG.E.EL.128 R12, desc[UR4][R12.64] ;  /* 0x000000040c0c7981 */ /* 0x000ea2000c2e1d00 */
[-C--:B------:R-:W-:Y:S01]  /*0790*/  FFMA R25, R25, R10.reuse, 9.9999997473787516356e-06 ;  /* 0x3727c5ac19197423 */ /* 0x080fe2000000000a */
[----:B------:R-:W-:Y:S02]  /*07a0*/  FFMA R26, R26, R10, 9.9999997473787516356e-06 ;  /* 0x3727c5ac1a1a7423 */ /* 0x000fe4000000000a */
[----:B------:R-:W2:Y:S01]  /*07b0*/  LDG.E.EL.128 R8, desc[UR4][R8.64] ;  /* 0x0000000408087981 */ /* 0x000ea2000c2e1d00 */
[----:B------:R-:W0:Y:S01]  /*07c0*/  MUFU.RSQ R28, R19 ;  /* 0x00000013001c7308 */ /* 0x000e220000001400 */
[----:B------:R-:W-:-:S07]  /*07d0*/  FADD R7, R7, -R2 ;  /* 0x8000000207077221 */ /* 0x000fce0000000000 */
[----:B------:R-:W-:Y:S08]  /*07e0*/  MUFU.RSQ R27, R20 ;  /* 0x00000014001b7308 */ /* 0x000ff00000001400 */
[----:B------:R-:W1:Y:S01]  /*07f0*/  MUFU.RSQ R21, R21 ;  /* 0x0000001500157308 */ /* 0x000e620000001400 */
[----:B0-----:R-:W-:Y:S02]  /*0800*/  FMUL R29, R28, R3 ;  /* 0x000000031c1d7220 */ /* 0x001fe40000400000 */
[----:B------:R-:W0:Y:S05]  /*0810*/  LDC.64 R2, c[0x0][0x238] ;  /* 0x00008e00ff027b82 */ /* 0x000e2a0000000a00 */
[----:B------:R-:W3:Y:S08]  /*0820*/  MUFU.RSQ R22, R22 ;  /* 0x0000001600167308 */ /* 0x000ef00000001400 */
[----:B------:R-:W4:Y:S08]  /*0830*/  MUFU.RSQ R23, R23 ;  /* 0x0000001700177308 */ /* 0x000f300000001400 */
[----:B------:R-:W5:Y:S08]  /*0840*/  MUFU.RSQ R24, R24 ;  /* 0x0000001800187308 */ /* 0x000f700000001400 */
[----:B------:R-:W5:Y:S08]  /*0850*/  MUFU.RSQ R25, R25 ;  /* 0x0000001900197308 */ /* 0x000f700000001400 */
[----:B------:R-:W0:Y:S01]  /*0860*/  MUFU.RSQ R26, R26 ;  /* 0x0000001a001a7308 */ /* 0x000e220000001400 */
[----:B-1----:R-:W-:Y:S01]  /*0870*/  FMUL R16, R21, R16 ;  /* 0x0000001015107220 */ /* 0x002fe20000400000 */
[----:B---3--:R-:W-:Y:S01]  /*0880*/  FMUL R17, R22, R17 ;  /* 0x0000001116117220 */ /* 0x008fe20000400000 */
[----:B----4-:R-:W-:Y:S01]  /*0890*/  FMUL R18, R23, R18 ;  /* 0x0000001217127220 */ /* 0x010fe20000400000 */
[----:B------:R-:W-:Y:S01]  /*08a0*/  FMUL R27, R27, R4 ;  /* 0x000000041b1b7220 */ /* 0x000fe20000400000 */
[----:B-----5:R-:W-:Y:S01]  /*08b0*/  FMUL R20, R24, R5 ;  /* 0x0000000518147220 */ /* 0x020fe20000400000 */
[----:B------:R-:W-:Y:S01]  /*08c0*/  FMUL R5, R25, R6 ;  /* 0x0000000619057220 */ /* 0x000fe20000400000 */
[----:B0-----:R-:W-:Y:S01]  /*08d0*/  FMUL R4, R26, R7 ;  /* 0x000000071a047220 */ /* 0x001fe20000400000 */
[----:B------:R-:W-:-:S04]  /*08e0*/  IMAD.WIDE R2, R0, 0x4, R2 ;  /* 0x0000000400027825 */ /* 0x000fc800078e0202 */
[----:B--2---:R-:W-:Y:S01]  /*08f0*/  FFMA R29, R8, R29, R12 ;  /* 0x0000001d081d7223 */ /* 0x004fe2000000000c */
[----:B------:R-:W-:Y:S01]  /*0900*/  FFMA R16, R9, R16, R13 ;  /* 0x0000001009107223 */ /* 0x000fe2000000000d */
[----:B------:R-:W-:Y:S01]  /*0910*/  FFMA R17, R10, R17, R14 ;  /* 0x000000110a117223 */ /* 0x000fe2000000000e */
[----:B------:R-:W-:Y:S01]  /*0920*/  FFMA R18, R11, R18, R15 ;  /* 0x000000120b127223 */ /* 0x000fe2000000000f */
[----:B------:R-:W-:Y:S01]  /*0930*/  FFMA R8, R8, R27, R12 ;  /* 0x0000001b08087223 */ /* 0x000fe2000000000c */
[----:B------:R-:W-:Y:S01]  /*0940*/  FFMA R9, R9, R20, R13 ;  /* 0x0000001409097223 */ /* 0x000fe2000000000d */
[----:B------:R-:W-:Y:S01]  /*0950*/  FFMA R10, R10, R5, R14 ;  /* 0x000000050a0a7223 */ /* 0x000fe2000000000e */
[----:B------:R-:W-:Y:S01]  /*0960*/  FFMA R11, R11, R4, R15 ;  /* 0x000000040b0b7223 */ /* 0x000fe2000000000f */
[----:B------:R-:W-:Y:S02]  /*0970*/  FSETP.GEU.AND P6, PT, R29, RZ, PT ;  /* 0x000000ff1d00720b */ /* 0x000fe40003fce000 */
[----:B------:R-:W-:-:S02]  /*0980*/  FSETP.GEU.AND P0, PT, R8, RZ, PT ;  /* 0x000000ff0800720b */ /* 0x000fc40003f0e000 */
[----:B------:R-:W-:Y:S02]  /*0990*/  SEL R4, R29, RZ, P6 ;  /* 0x000000ff1d047207 */ /* 0x000fe40003000000 */
[----:B------:R-:W-:Y:S02]  /*09a0*/  FSETP.GEU.AND P1, PT, R18, RZ, PT ;  /* 0x000000ff1200720b */ /* 0x000fe40003f2e000 */
[----:B------:R-:W-:Y:S02]  /*09b0*/  FSETP.GEU.AND P2, PT, R17, RZ, PT ;  /* 0x000000ff1100720b */ /* 0x000fe40003f4e000 */
[----:B------:R-:W-:Y:S02]  /*09c0*/  FSETP.GEU.AND P3, PT, R16, RZ, PT ;  /* 0x000000ff1000720b */ /* 0x000fe40003f6e000 */
[----:B------:R-:W-:Y:S02]  /*09d0*/  FSETP.GEU.AND P4, PT, R10, RZ, PT ;  /* 0x000000ff0a00720b */ /* 0x000fe40003f8e000 */
[----:B------:R-:W-:-:S02]  /*09e0*/  FSETP.GEU.AND P5, PT, R9, RZ, PT ;  /* 0x000000ff0900720b */ /* 0x000fc40003fae000 */
[----:B------:R-:W-:Y:S02]  /*09f0*/  FSETP.GEU.AND P6, PT, R11, RZ, PT ;  /* 0x000000ff0b00720b */ /* 0x000fe40003fce000 */
[----:B------:R-:W-:Y:S02]  /*0a00*/  SEL R8, R8, RZ, P0 ;  /* 0x000000ff08087207 */ /* 0x000fe40000000000 */
[----:B------:R-:W-:Y:S02]  /*0a10*/  SEL R7, R18, RZ, P1 ;  /* 0x000000ff12077207 */ /* 0x000fe40000800000 */
[----:B------:R-:W-:Y:S02]  /*0a20*/  SEL R6, R17, RZ, P2 ;  /* 0x000000ff11067207 */ /* 0x000fe40001000000 */
[----:B------:R-:W-:Y:S02]  /*0a30*/  SEL R5, R16, RZ, P3 ;  /* 0x000000ff10057207 */ /* 0x000fe40001800000 */
[----:B------:R-:W-:-:S02]  /*0a40*/  SEL R10, R10, RZ, P4 ;  /* 0x000000ff0a0a7207 */ /* 0x000fc40002000000 */
[----:B------:R-:W-:Y:S02]  /*0a50*/  SEL R9, R9, RZ, P5 ;  /* 0x000000ff09097207 */ /* 0x000fe40002800000 */
[----:B------:R-:W-:Y:S01]  /*0a60*/  SEL R11, R11, RZ, P6 ;  /* 0x000000ff0b0b7207 */ /* 0x000fe20003000000 */
[----:B------:R-:W-:Y:S04]  /*0a70*/  STG.E.128 desc[UR4][R2.64], R4 ;  /* 0x0000000402007986 */ /* 0x000fe8000c101d04 */
[----:B------:R-:W-:Y:S01]  /*0a80*/  STG.E.128 desc[UR4][R2.64+0x800], R8 ;  /* 0x0008000802007986 */ /* 0x000fe2000c101d04 */
[----:B------:R-:W-:Y:S05]  /*0a90*/  EXIT ;  /* 0x000000000000794d */ /* 0x000fea0003800000 */
.L_x_0:
[----:B------:R-:W-:-:S00]  /*0aa0*/  BRA `(.L_x_0) ;  /* 0xfffffffc00fc7947 */ /* 0x000fc0000383ffff */
[----:B------:R-:W-:-:S00]  /*0ab0*/  NOP ;  /* 0x0000000000007918 */ /* 0x000fc00000000000 */
        /* <DEDUP_REMOVED lines=12> */
.L_x_1:


//--------------------- .nv.global.init           --------------------------
	.section	.nv.global.init,"aw",@progbits
.nv.global.init:
	.type		_$_str,@object
	.size		_$_str,(.L_0 - _$_str)
_$_str:
        /*0000*/ 	.byte	0x5f, 0x5f, 0x43, 0x55, 0x44, 0x41, 0x5f, 0x46, 0x54, 0x5a, 0x00
.L_0:


//--------------------- .nv.constant0.triton_poi_fused_native_group_norm_relu_24 --------------------------
	.section	.nv.constant0.triton_poi_fused_native_group_norm_relu_24,"a",@progbits
	.sectionflags	@""
	.align	4
.nv.constant0.triton_poi_fused_native_group_norm_relu_24:
	.zero		580
